	.headerflags	@"EF_CUDA_TEXMODE_UNIFIED EF_CUDA_64BIT_ADDRESS EF_CUDA_ACCELERATORS EF_CUDA_SM90 EF_CUDA_VIRTUAL_SM(EF_CUDA_SM90)"
	.elftype	@"ET_EXEC"


//--------------------- .nv.info                  --------------------------
	.section	.nv.info,"",@"SHT_CUDA_INFO"
	.align	4


	//----- nvinfo : EIATTR_REGCOUNT
	.align		4
        /*0000*/ 	.byte	0x04, 0x2f
        /*0002*/ 	.short	(.L_1 - .L_0)
	.align		4
.L_0:
        /*0004*/ 	.word	index@(triton_poi_fused__unsafe_index_reflection_pad2d_relu_19)
        /*0008*/ 	.word	0x00000040


	//----- nvinfo : EIATTR_MIN_STACK_SIZE
	.align		4
.L_1:
        /*000c*/ 	.byte	0x04, 0x12
        /*000e*/ 	.short	(.L_3 - .L_2)
	.align		4
.L_2:
        /*0010*/ 	.word	index@(triton_poi_fused__unsafe_index_reflection_pad2d_relu_19)
        /*0014*/ 	.word	0x00000000


	//----- nvinfo : EIATTR_FRAME_SIZE
	.align		4
.L_3:
        /*0018*/ 	.byte	0x04, 0x11
        /*001a*/ 	.short	(.L_5 - .L_4)
	.align		4
.L_4:
        /*001c*/ 	.word	index@(triton_poi_fused__unsafe_index_reflection_pad2d_relu_19)
        /*0020*/ 	.word	0x00000000


	//----- nvinfo : EIATTR_MIN_STACK_SIZE
	.align		4
.L_5:
        /*0024*/ 	.byte	0x04, 0x12
        /*0026*/ 	.short	(.L_7 - .L_6)
	.align		4
.L_6:
        /*0028*/ 	.word	index@(triton_poi_fused__unsafe_index_reflection_pad2d_relu_19)
        /*002c*/ 	.word	0x00000000
.L_7:


//--------------------- .nv.info.triton_poi_fused__unsafe_index_reflection_pad2d_relu_19 --------------------------
	.section	.nv.info.triton_poi_fused__unsafe_index_reflection_pad2d_relu_19,"",@"SHT_CUDA_INFO"
	.sectionflags	@""
	.align	4


	//----- nvinfo : EIATTR_CUDA_API_VERSION
	.align		4
        /*0000*/ 	.byte	0x04, 0x37
        /*0002*/ 	.short	(.L_9 - .L_8)
.L_8:
        /*0004*/ 	.word	0x0000007c


	//----- nvinfo : EIATTR_KPARAM_INFO
	.align		4
.L_9:
        /*0008*/ 	.byte	0x04, 0x17
        /*000a*/ 	.short	(.L_11 - .L_10)
.L_10:
        /*000c*/ 	.word	0x00000000
        /*0010*/ 	.short	0x0007
        /*0012*/ 	.short	0x0038
        /*0014*/ 	.byte	0x00, 0xf0, 0x11, 0x00


	//----- nvinfo : EIATTR_KPARAM_INFO
	.align		4
.L_11:
        /*0018*/ 	.byte	0x04, 0x17
        /*001a*/ 	.short	(.L_13 - .L_12)
.L_12:
        /*001c*/ 	.word	0x00000000
        /*0020*/ 	.short	0x0006
        /*0022*/ 	.short	0x0030
        /*0024*/ 	.byte	0x00, 0xf4, 0x21, 0x00


	//----- nvinfo : EIATTR_KPARAM_INFO
	.align		4
.L_13:
        /*0028*/ 	.byte	0x04, 0x17
        /*002a*/ 	.short	(.L_15 - .L_14)
.L_14:
        /*002c*/ 	.word	0x00000000
        /*0030*/ 	.short	0x0005
        /*0032*/ 	.short	0x0028
        /*0034*/ 	.byte	0x00, 0xf4, 0x21, 0x00


	//----- nvinfo : EIATTR_KPARAM_INFO
	.align		4
.L_15:
        /*0038*/ 	.byte	0x04, 0x17
        /*003a*/ 	.short	(.L_17 - .L_16)
.L_16:
        /*003c*/ 	.word	0x00000000
        /*0040*/ 	.short	0x0004
        /*0042*/ 	.short	0x0020
        /*0044*/ 	.byte	0x00, 0xf4, 0x21, 0x00


	//----- nvinfo : EIATTR_KPARAM_INFO
	.align		4
.L_17:
        /*0048*/ 	.byte	0x04, 0x17
        /*004a*/ 	.short	(.L_19 - .L_18)
.L_18:
        /*004c*/ 	.word	0x00000000
        /*0050*/ 	.short	0x0003
        /*0052*/ 	.short	0x0018
        /*0054*/ 	.byte	0x00, 0xf4, 0x21, 0x00


	//----- nvinfo : EIATTR_KPARAM_INFO
	.align		4
.L_19:
        /*0058*/ 	.byte	0x04, 0x17
        /*005a*/ 	.short	(.L_21 - .L_20)
.L_20:
        /*005c*/ 	.word	0x00000000
        /*0060*/ 	.short	0x0002
        /*0062*/ 	.short	0x0010
        /*0064*/ 	.byte	0x00, 0xf4, 0x21, 0x00


	//----- nvinfo : EIATTR_KPARAM_INFO
	.align		4
.L_21:
        /*0068*/ 	.byte	0x04, 0x17
        /*006a*/ 	.short	(.L_23 - .L_22)
.L_22:
        /*006c*/ 	.word	0x00000000
        /*0070*/ 	.short	0x0001
        /*0072*/ 	.short	0x0008
        /*0074*/ 	.byte	0x00, 0xf4, 0x21, 0x00


	//----- nvinfo : EIATTR_KPARAM_INFO
	.align		4
.L_23:
        /*0078*/ 	.byte	0x04, 0x17
        /*007a*/ 	.short	(.L_25 - .L_24)
.L_24:
        /*007c*/ 	.word	0x00000000
        /*0080*/ 	.short	0x0000
        /*0082*/ 	.short	0x0000
        /*0084*/ 	.byte	0x00, 0xf4, 0x21, 0x00


	//----- nvinfo : EIATTR_SPARSE_MMA_MASK
	.align		4
.L_25:
        /*0088*/ 	.byte	0x03, 0x50
        /*008a*/ 	.short	0x0000


	//----- nvinfo : EIATTR_MAXREG_COUNT
	.align		4
        /*008c*/ 	.byte	0x03, 0x1b
        /*008e*/ 	.short	0x00ff


	//----- nvinfo : EIATTR_EXIT_INSTR_OFFSETS
	.align		4
        /*0090*/ 	.byte	0x04, 0x1c
        /*0092*/ 	.short	(.L_27 - .L_26)


	//   ....[0]....
.L_26:
        /*0094*/ 	.word	0x00001a30


	//   ....[1]....
        /*0098*/ 	.word	0x00001a50


	//----- nvinfo : EIATTR_REQNTID
	.align		4
.L_27:
        /*009c*/ 	.byte	0x04, 0x10
        /*009e*/ 	.short	(.L_29 - .L_28)
.L_28:
        /*00a0*/ 	.word	0x00000080
        /*00a4*/ 	.word	0x00000001
        /*00a8*/ 	.word	0x00000001


	//----- nvinfo : EIATTR_CBANK_PARAM_SIZE
	.align		4
.L_29:
        /*00ac*/ 	.byte	0x03, 0x19
        /*00ae*/ 	.short	0x003c


	//----- nvinfo : EIATTR_PARAM_CBANK
	.align		4
        /*00b0*/ 	.byte	0x04, 0x0a
        /*00b2*/ 	.short	(.L_31 - .L_30)
	.align		4
.L_30:
        /*00b4*/ 	.word	index@(.nv.constant0.triton_poi_fused__unsafe_index_reflection_pad2d_relu_19)
        /*00b8*/ 	.short	0x0210
        /*00ba*/ 	.short	0x003c


	//----- nvinfo : EIATTR_SW_WAR
	.align		4
.L_31:
        /*00bc*/ 	.byte	0x04, 0x36
        /*00be*/ 	.short	(.L_33 - .L_32)
.L_32:
        /*00c0*/ 	.word	0x00000008
.L_33:


//--------------------- .nv.callgraph             --------------------------
	.section	.nv.callgraph,"",@"SHT_CUDA_CALLGRAPH"
	.align	4
	.sectionentsize	8
	.align		4
        /*0000*/ 	.word	0x00000000
	.align		4
        /*0004*/ 	.word	0xffffffff
	.align		4
        /*0008*/ 	.word	0x00000000
	.align		4
        /*000c*/ 	.word	0xfffffffe
	.align		4
        /*0010*/ 	.word	0x00000000
	.align		4
        /*0014*/ 	.word	0xfffffffd
	.align		4
        /*0018*/ 	.word	0x00000000
	.align		4
        /*001c*/ 	.word	0xfffffffc


//--------------------- .text.triton_poi_fused__unsafe_index_reflection_pad2d_relu_19 --------------------------
	.section	.text.triton_poi_fused__unsafe_index_reflection_pad2d_relu_19,"ax",@progbits
	.align	128
        .global         triton_poi_fused__unsafe_index_reflection_pad2d_relu_19
        .type           triton_poi_fused__unsafe_index_reflection_pad2d_relu_19,@function
        .size           triton_poi_fused__unsafe_index_reflection_pad2d_relu_19,(.L_x_1 - triton_poi_fused__unsafe_index_reflection_pad2d_relu_19)
        .other          triton_poi_fused__unsafe_index_reflection_pad2d_relu_19,@"STO_CUDA_ENTRY STV_DEFAULT"
triton_poi_fused__unsafe_index_reflection_pad2d_relu_19:
.text.triton_poi_fused__unsafe_index_reflection_pad2d_relu_19:
[----:B------:R-:W0:Y:S01]  /*0000*/  LDC R1, c[0x0][0x28] ;  /* 0x00000a00ff017b82 */ /* 0x000e220000000800 */
[----:B------:R-:W1:Y:S07]  /*0010*/  S2R R0, SR_TID.X ;  /* 0x0000000000007919 */ /* 0x000e6e0000002100 */
[----:B------:R-:W2:Y:S01]  /*0020*/  LDC.64 R42, c[0x0][0x210] ;  /* 0x00008400ff2a7b82 */ /* 0x000ea20000000a00 */
[----:B------:R-:W-:Y:S01]  /*0030*/  CS2R R16, SRZ ;  /* 0x0000000000107805 */ /* 0x000fe2000001ff00 */
[----:B------:R-:W-:Y:S01]  /*0040*/  ULDC.64 UR4, c[0x0][0x208] ;  /* 0x0000820000047ab9 */ /* 0x000fe20000000a00 */
[----:B------:R-:W3:Y:S01]  /*0050*/  S2R R3, SR_CTAID.X ;  /* 0x0000000000037919 */ /* 0x000ee20000002500 */
[----:B------:R-:W-:-:S02]  /*0060*/  CS2R R46, SRZ ;  /* 0x00000000002e7805 */ /* 0x000fc4000001ff00 */
[----:B------:R-:W-:Y:S02]  /*0070*/  CS2R R20, SRZ ;  /* 0x0000000000147805 */ /* 0x000fe4000001ff00 */
[----:B------:R-:W-:Y:S02]  /*0080*/  CS2R R18, SRZ ;  /* 0x0000000000127805 */ /* 0x000fe4000001ff00 */
[----:B------:R-:W-:Y:S02]  /*0090*/  CS2R R28, SRZ ;  /* 0x00000000001c7805 */ /* 0x000fe4000001ff00 */
[----:B------:R-:W-:Y:S02]  /*00a0*/  CS2R R44, SRZ ;  /* 0x00000000002c7805 */ /* 0x000fe4000001ff00 */
[----:B------:R-:W-:Y:S02]  /*00b0*/  CS2R R38, SRZ ;  /* 0x0000000000267805 */ /* 0x000fe4000001ff00 */
[----:B------:R-:W-:Y:S01]  /*00c0*/  CS2R R30, SRZ ;  /* 0x00000000001e7805 */ /* 0x000fe2000001ff00 */
[----:B------:R-:W4:Y:S08]  /*00d0*/  LDC.64 R12, c[0x0][0x220] ;  /* 0x00008800ff0c7b82 */ /* 0x000f300000000a00 */
[----:B------:R-:W5:Y:S08]  /*00e0*/  LDC.64 R26, c[0x0][0x228] ;  /* 0x00008a00ff1a7b82 */ /* 0x000f700000000a00 */
[----:B------:R-:W2:Y:S08]  /*00f0*/  LDC.64 R22, c[0x0][0x230] ;  /* 0x00008c00ff167b82 */ /* 0x000eb00000000a00 */
[----:B------:R-:W2:Y:S01]  /*0100*/  LDC.64 R24, c[0x0][0x238] ;  /* 0x00008e00ff187b82 */ /* 0x000ea20000000a00 */
[----:B-1----:R-:W-:Y:S01]  /*0110*/  IMAD.SHL.U32 R0, R0, 0x4, RZ ;  /* 0x0000000400007824 */ /* 0x002fe200078e00ff */
[----:B------:R-:W-:-:S02]  /*0120*/  CS2R R48, SRZ ;  /* 0x0000000000307805 */ /* 0x000fc4000001ff00 */
[----:B------:R-:W-:Y:S02]  /*0130*/  CS2R R52, SRZ ;  /* 0x0000000000347805 */ /* 0x000fe4000001ff00 */
[----:B------:R-:W-:Y:S01]  /*0140*/  CS2R R54, SRZ ;  /* 0x0000000000367805 */ /* 0x000fe2000001ff00 */
[----:B------:R-:W-:Y:S01]  /*0150*/  ULDC.64 UR6, c[0x0][0x218] ;  /* 0x0000860000067ab9 */ /* 0x000fe20000000a00 */
[----:B------:R-:W-:-:S05]  /*0160*/  LOP3.LUT R0, R0, 0x1fc, RZ, 0xc0, !PT ;  /* 0x000001fc00007812 */ /* 0x000fca00078ec0ff */
[----:B---3--:R-:W-:-:S04]  /*0170*/  IMAD R0, R3, 0x400, R0 ;  /* 0x0000040003007824 */ /* 0x008fc800078e0200 */
[C---:B------:R-:W-:Y:S01]  /*0180*/  IMAD.HI R2, R0.reuse, 0x3e0f83e1, RZ ;  /* 0x3e0f83e100027827 */ /* 0x040fe200078e02ff */
[----:B------:R-:W-:-:S04]  /*0190*/  ISETP.GE.AND P1, PT, R0, 0x110400, PT ;  /* 0x001104000000780c */ /* 0x000fc80003f26270 */
[----:B------:R-:W-:-:S04]  /*01a0*/  SHF.R.U32.HI R3, RZ, 0x1f, R2 ;  /* 0x0000001fff037819 */ /* 0x000fc80000011602 */
[----:B------:R-:W-:-:S05]  /*01b0*/  LEA.HI.SX32 R3, R2, R3, 0x1c ;  /* 0x0000000302037211 */ /* 0x000fca00078fe2ff */
[----:B------:R-:W-:-:S04]  /*01c0*/  IMAD.HI R2, R3, 0x3e0f83e1, RZ ;  /* 0x3e0f83e103027827 */ /* 0x000fc800078e02ff */
[----:B------:R-:W-:Y:S01]  /*01d0*/  IMAD R4, R3, 0x42, RZ ;  /* 0x0000004203047824 */ /* 0x000fe200078e02ff */
[----:B------:R-:W-:-:S04]  /*01e0*/  SHF.R.U32.HI R5, RZ, 0x1f, R2 ;  /* 0x0000001fff057819 */ /* 0x000fc80000011602 */
[----:B------:R-:W-:Y:S02]  /*01f0*/  LEA.HI.SX32 R5, R2, R5, 0x1c ;  /* 0x0000000502057211 */ /* 0x000fe400078fe2ff */
[----:B------:R-:W-:-:S03]  /*0200*/  LOP3.LUT R7, RZ, R4, RZ, 0x33, !PT ;  /* 0x00000004ff077212 */ /* 0x000fc600078e33ff */
[----:B------:R-:W-:Y:S02]  /*0210*/  IMAD R5, R5, 0x42, RZ ;  /* 0x0000004205057824 */ /* 0x000fe400078e02ff */
[----:B------:R-:W-:-:S03]  /*0220*/  IMAD.IADD R7, R0, 0x1, R7 ;  /* 0x0000000100077824 */ /* 0x000fc600078e0207 */
[----:B------:R-:W-:Y:S02]  /*0230*/  LOP3.LUT R2, RZ, R5, RZ, 0x33, !PT ;  /* 0x00000005ff027212 */ /* 0x000fe400078e33ff */
[----:B------:R-:W-:-:S03]  /*0240*/  IABS R4, R7 ;  /* 0x0000000700047213 */ /* 0x000fc60000000000 */
[----:B------:R-:W-:Y:S02]  /*0250*/  IMAD.IADD R2, R3, 0x1, R2 ;  /* 0x0000000103027824 */ /* 0x000fe400078e0202 */
[----:B------:R-:W-:Y:S02]  /*0260*/  VIADD R4, R4, 0xffffffc1 ;  /* 0xffffffc104047836 */ /* 0x000fe40000000000 */
[----:B------:R-:W-:Y:S01]  /*0270*/  VIADD R6, R0, 0x1 ;  /* 0x0000000100067836 */ /* 0x000fe20000000000 */
[----:B------:R-:W-:Y:S02]  /*0280*/  IABS R2, R2 ;  /* 0x0000000200027213 */ /* 0x000fe40000000000 */
[----:B------:R-:W-:Y:S01]  /*0290*/  IABS R5, R4 ;  /* 0x0000000400057213 */ /* 0x000fe20000000000 */
[----:B------:R-:W-:-:S03]  /*02a0*/  IMAD.HI R8, R6, 0x3e0f83e1, RZ ;  /* 0x3e0f83e106087827 */ /* 0x000fc600078e02ff */
[----:B------:R-:W-:Y:S01]  /*02b0*/  IADD3 R5, -R5, 0x3f, RZ ;  /* 0x0000003f05057810 */ /* 0x000fe20007ffe1ff */
[----:B------:R-:W-:Y:S01]  /*02c0*/  VIADD R2, R2, 0xffffffc1 ;  /* 0xffffffc102027836 */ /* 0x000fe20000000000 */
[----:B------:R-:W-:Y:S01]  /*02d0*/  SHF.R.U32.HI R9, RZ, 0x1f, R8 ;  /* 0x0000001fff097819 */ /* 0x000fe20000011608 */
[----:B------:R-:W-:Y:S02]  /*02e0*/  VIADD R7, R0, 0x2 ;  /* 0x0000000200077836 */ /* 0x000fe40000000000 */
[----:B--2---:R-:W-:Y:S01]  /*02f0*/  IMAD.WIDE.U32 R4, R5, 0x8, R42 ;  /* 0x0000000805047825 */ /* 0x004fe200078e002a */
[----:B------:R-:W-:Y:S02]  /*0300*/  IABS R3, R2 ;  /* 0x0000000200037213 */ /* 0x000fe40000000000 */
[----:B------:R-:W-:Y:S02]  /*0310*/  LEA.HI.SX32 R9, R8, R9, 0x1c ;  /* 0x0000000908097211 */ /* 0x000fe400078fe2ff */
[----:B------:R-:W-:Y:S01]  /*0320*/  IADD3 R3, -R3, 0x3f, RZ ;  /* 0x0000003f03037810 */ /* 0x000fe20007ffe1ff */
[----:B------:R1:W2:Y:S02]  /*0330*/  @!P1 LDG.E.EL.64 R16, desc[UR4][R4.64] ;  /* 0x0000000404109981 */ /* 0x0002a4000c2e1b00 */
[----:B------:R-:W-:-:S02]  /*0340*/  IMAD R9, R9, 0x42, RZ ;  /* 0x0000004209097824 */ /* 0x000fc400078e02ff */
[----:B------:R-:W-:-:S04]  /*0350*/  IMAD.WIDE.U32 R2, R3, 0x8, R42 ;  /* 0x0000000803027825 */ /* 0x000fc800078e002a */
[----:B-1----:R-:W-:Y:S01]  /*0360*/  IMAD.HI R4, R7, 0x3e0f83e1, RZ ;  /* 0x3e0f83e107047827 */ /* 0x002fe200078e02ff */
[----:B------:R-:W3:Y:S01]  /*0370*/  @!P1 LDG.E.EL.64 R46, desc[UR4][R2.64] ;  /* 0x00000004022e9981 */ /* 0x000ee2000c2e1b00 */
[----:B------:R-:W-:-:S03]  /*0380*/  LOP3.LUT R9, RZ, R9, RZ, 0x33, !PT ;  /* 0x00000009ff097212 */ /* 0x000fc600078e33ff */
[----:B------:R-:W-:Y:S01]  /*0390*/  SHF.R.U32.HI R5, RZ, 0x1f, R4 ;  /* 0x0000001fff057819 */ /* 0x000fe20000011604 */
[----:B------:R1:W2:Y:S01]  /*03a0*/  @!P1 LDG.E.EL.64 R20, desc[UR4][R2.64] ;  /* 0x0000000402149981 */ /* 0x0002a2000c2e1b00 */
[----:B------:R-:W-:Y:S02]  /*03b0*/  IMAD.IADD R9, R6, 0x1, R9 ;  /* 0x0000000106097824 */ /* 0x000fe400078e0209 */
[----:B------:R-:W-:-:S03]  /*03c0*/  LEA.HI.SX32 R5, R4, R5, 0x1c ;  /* 0x0000000504057211 */ /* 0x000fc600078fe2ff */
[----:B------:R-:W-:Y:S02]  /*03d0*/  IABS R8, R9 ;  /* 0x0000000900087213 */ /* 0x000fe40000000000 */
[----:B------:R-:W-:-:S04]  /*03e0*/  IMAD.HI R4, R5, 0x3e0f83e1, RZ ;  /* 0x3e0f83e105047827 */ /* 0x000fc800078e02ff */
[----:B------:R-:W-:Y:S01]  /*03f0*/  IMAD R6, R5, 0x42, RZ ;  /* 0x0000004205067824 */ /* 0x000fe200078e02ff */
[----:B------:R-:W-:-:S04]  /*0400*/  SHF.R.U32.HI R9, RZ, 0x1f, R4 ;  /* 0x0000001fff097819 */ /* 0x000fc80000011604 */
[----:B------:R-:W-:Y:S01]  /*0410*/  LEA.HI.SX32 R9, R4, R9, 0x1c ;  /* 0x0000000904097211 */ /* 0x000fe200078fe2ff */
[----:B------:R-:W-:Y:S01]  /*0420*/  VIADD R4, R8, 0xffffffc1 ;  /* 0xffffffc108047836 */ /* 0x000fe20000000000 */
[----:B------:R-:W-:-:S03]  /*0430*/  LOP3.LUT R6, RZ, R6, RZ, 0x33, !PT ;  /* 0x00000006ff067212 */ /* 0x000fc600078e33ff */
[----:B------:R-:W-:Y:S01]  /*0440*/  IMAD R9, R9, 0x42, RZ ;  /* 0x0000004209097824 */ /* 0x000fe200078e02ff */
[----:B------:R-:W-:Y:S01]  /*0450*/  IABS R4, R4 ;  /* 0x0000000400047213 */ /* 0x000fe20000000000 */
[----:B------:R-:W-:-:S04]  /*0460*/  IMAD.IADD R6, R7, 0x1, R6 ;  /* 0x0000000107067824 */ /* 0x000fc800078e0206 */
[----:B------:R-:W-:Y:S01]  /*0470*/  IMAD.MOV.U32 R7, RZ, RZ, R4 ;  /* 0x000000ffff077224 */ /* 0x000fe200078e0004 */
[----:B------:R-:W-:-:S04]  /*0480*/  LOP3.LUT R4, RZ, R9, RZ, 0x33, !PT ;  /* 0x00000009ff047212 */ /* 0x000fc800078e33ff */
[----:B------:R-:W-:Y:S02]  /*0490*/  IADD3 R7, -R7, 0x3f, RZ ;  /* 0x0000003f07077810 */ /* 0x000fe40007ffe1ff */
[----:B------:R-:W-:Y:S01]  /*04a0*/  IABS R8, R6 ;  /* 0x0000000600087213 */ /* 0x000fe20000000000 */
[----:B------:R-:W-:Y:S02]  /*04b0*/  IMAD.IADD R6, R5, 0x1, R4 ;  /* 0x0000000105067824 */ /* 0x000fe400078e0204 */
[----:B------:R-:W-:-:S03]  /*04c0*/  IMAD.WIDE.U32 R4, R7, 0x8, R42 ;  /* 0x0000000807047825 */ /* 0x000fc600078e002a */
[----:B-1----:R-:W-:Y:S01]  /*04d0*/  IABS R2, R6 ;  /* 0x0000000600027213 */ /* 0x002fe20000000000 */
[----:B------:R-:W-:Y:S01]  /*04e0*/  VIADD R7, R8, 0xffffffc1 ;  /* 0xffffffc108077836 */ /* 0x000fe20000000000 */
[----:B------:R1:W3:Y:S03]  /*04f0*/  @!P1 LDG.E.EL.64 R18, desc[UR4][R4.64] ;  /* 0x0000000404129981 */ /* 0x0002e6000c2e1b00 */
[----:B------:R-:W-:Y:S01]  /*0500*/  VIADD R2, R2, 0xffffffc1 ;  /* 0xffffffc102027836 */ /* 0x000fe20000000000 */
[----:B------:R-:W-:-:S04]  /*0510*/  IABS R7, R7 ;  /* 0x0000000700077213 */ /* 0x000fc80000000000 */
[----:B------:R-:W-:Y:S02]  /*0520*/  IADD3 R7, -R7, 0x3f, RZ ;  /* 0x0000003f07077810 */ /* 0x000fe40007ffe1ff */
[----:B------:R-:W-:-:S03]  /*0530*/  IABS R3, R2 ;  /* 0x0000000200037213 */ /* 0x000fc60000000000 */
[----:B------:R-:W-:Y:S01]  /*0540*/  IMAD.WIDE.U32 R6, R7, 0x8, R42 ;  /* 0x0000000807067825 */ /* 0x000fe200078e002a */
[----:B------:R-:W-:-:S04]  /*0550*/  IADD3 R3, -R3, 0x3f, RZ ;  /* 0x0000003f03037810 */ /* 0x000fc80007ffe1ff */
[----:B------:R4:W3:Y:S01]  /*0560*/  @!P1 LDG.E.EL.64 R28, desc[UR4][R6.64] ;  /* 0x00000004061c9981 */ /* 0x0008e2000c2e1b00 */
[----:B------:R-:W-:-:S05]  /*0570*/  IMAD.WIDE.U32 R2, R3, 0x8, R42 ;  /* 0x0000000803027825 */ /* 0x000fca00078e002a */
[----:B------:R-:W3:Y:S01]  /*0580*/  @!P1 LDG.E.EL.64 R44, desc[UR4][R2.64] ;  /* 0x00000004022c9981 */ /* 0x000ee2000c2e1b00 */
[----:B-1----:R-:W-:-:S03]  /*0590*/  VIADD R4, R0, 0x3 ;  /* 0x0000000300047836 */ /* 0x002fc60000000000 */
[----:B------:R1:W3:Y:S01]  /*05a0*/  @!P1 LDG.E.EL.64 R38, desc[UR4][R2.64] ;  /* 0x0000000402269981 */ /* 0x0002e2000c2e1b00 */
[----:B------:R-:W-:-:S05]  /*05b0*/  IMAD.HI R5, R4, 0x3e0f83e1, RZ ;  /* 0x3e0f83e104057827 */ /* 0x000fca00078e02ff */
[----:B------:R-:W-:-:S04]  /*05c0*/  SHF.R.U32.HI R8, RZ, 0x1f, R5 ;  /* 0x0000001fff087819 */ /* 0x000fc80000011605 */
[----:B------:R-:W-:-:S05]  /*05d0*/  LEA.HI.SX32 R8, R5, R8, 0x1c ;  /* 0x0000000805087211 */ /* 0x000fca00078fe2ff */
[----:B------:R-:W-:-:S05]  /*05e0*/  IMAD R8, R8, 0x42, RZ ;  /* 0x0000004208087824 */ /* 0x000fca00078e02ff */
[----:B------:R-:W-:-:S05]  /*05f0*/  LOP3.LUT R5, RZ, R8, RZ, 0x33, !PT ;  /* 0x00000008ff057212 */ /* 0x000fca00078e33ff */
[----:B------:R-:W-:-:S05]  /*0600*/  IMAD.IADD R5, R4, 0x1, R5 ;  /* 0x0000000104057824 */ /* 0x000fca00078e0205 */
[----:B------:R-:W-:-:S05]  /*0610*/  IABS R4, R5 ;  /* 0x0000000500047213 */ /* 0x000fca0000000000 */
[----:B------:R-:W-:-:S05]  /*0620*/  VIADD R4, R4, 0xffffffc1 ;  /* 0xffffffc104047836 */ /* 0x000fca0000000000 */
[----:B------:R-:W-:-:S04]  /*0630*/  IABS R5, R4 ;  /* 0x0000000400057213 */ /* 0x000fc80000000000 */
[----:B------:R-:W-:-:S05]  /*0640*/  IADD3 R5, -R5, 0x3f, RZ ;  /* 0x0000003f05057810 */ /* 0x000fca0007ffe1ff */
[----:B------:R-:W-:-:S05]  /*0650*/  IMAD.WIDE.U32 R4, R5, 0x8, R42 ;  /* 0x0000000805047825 */ /* 0x000fca00078e002a */
[----:B------:R1:W3:Y:S01]  /*0660*/  @!P1 LDG.E.EL.64 R30, desc[UR4][R4.64] ;  /* 0x00000004041e9981 */ /* 0x0002e2000c2e1b00 */
[----:B0---4-:R-:W-:-:S04]  /*0670*/  VIADD R6, R0, 0x200 ;  /* 0x0000020000067836 */ /* 0x011fc80000000000 */
[----:B------:R-:W-:-:S05]  /*0680*/  IMAD.HI R7, R6, 0x3e0f83e1, RZ ;  /* 0x3e0f83e106077827 */ /* 0x000fca00078e02ff */
[----:B------:R-:W-:-:S04]  /*0690*/  SHF.R.U32.HI R8, RZ, 0x1f, R7 ;  /* 0x0000001fff087819 */ /* 0x000fc80000011607 */
[----:B------:R-:W-:-:S05]  /*06a0*/  LEA.HI.SX32 R8, R7, R8, 0x1c ;  /* 0x0000000807087211 */ /* 0x000fca00078fe2ff */
[----:B------:R-:W-:-:S05]  /*06b0*/  IMAD.HI R7, R8, 0x3e0f83e1, RZ ;  /* 0x3e0f83e108077827 */ /* 0x000fca00078e02ff */
[----:B-1----:R-:W-:Y:S01]  /*06c0*/  SHF.R.U32.HI R2, RZ, 0x1f, R7 ;  /* 0x0000001fff027819 */ /* 0x002fe20000011607 */
[----:B------:R-:W-:-:S03]  /*06d0*/  IMAD.HI R3, R0, 0x3c2e1347, RZ ;  /* 0x3c2e134700037827 */ /* 0x000fc600078e02ff */
[----:B------:R-:W-:Y:S01]  /*06e0*/  LEA.HI.SX32 R2, R7, R2, 0x1c ;  /* 0x0000000207027211 */ /* 0x000fe200078fe2ff */
[----:B------:R-:W-:Y:S02]  /*06f0*/  VIADD R36, R0, 0x201 ;  /* 0x0000020100247836 */ /* 0x000fe40000000000 */
[----:B------:R-:W-:Y:S01]  /*0700*/  IMAD.HI R9, R6, 0x3c2e1347, RZ ;  /* 0x3c2e134706097827 */ /* 0x000fe200078e02ff */
[----:B------:R-:W-:-:S03]  /*0710*/  SHF.R.U32.HI R10, RZ, 0x1f, R3 ;  /* 0x0000001fff0a7819 */ /* 0x000fc60000011603 */
[----:B------:R-:W-:Y:S02]  /*0720*/  IMAD R5, R8, 0x42, RZ ;  /* 0x0000004208057824 */ /* 0x000fe400078e02ff */
[----:B------:R-:W-:Y:S02]  /*0730*/  IMAD R4, R2, 0x42, RZ ;  /* 0x0000004202047824 */ /* 0x000fe400078e02ff */
[----:B------:R-:W-:Y:S01]  /*0740*/  IMAD.HI R37, R36, 0x3e0f83e1, RZ ;  /* 0x3e0f83e124257827 */ /* 0x000fe200078e02ff */
[----:B------:R-:W-:Y:S02]  /*0750*/  SHF.R.U32.HI R14, RZ, 0x1f, R9 ;  /* 0x0000001fff0e7819 */ /* 0x000fe40000011609 */
[----:B------:R-:W-:Y:S02]  /*0760*/  LOP3.LUT R7, RZ, R5, RZ, 0x33, !PT ;  /* 0x00000005ff077212 */ /* 0x000fe400078e33ff */
[----:B------:R-:W-:Y:S02]  /*0770*/  ISETP.GE.AND P0, PT, R6, 0x110400, PT ;  /* 0x001104000600780c */ /* 0x000fe40003f06270 */
[----:B------:R-:W-:-:S02]  /*0780*/  LEA.HI.SX32 R2, R3, R10, 0x16 ;  /* 0x0000000a03027211 */ /* 0x000fc400078fb2ff */
[----:B------:R-:W-:Y:S02]  /*0790*/  LOP3.LUT R5, RZ, R4, RZ, 0x33, !PT ;  /* 0x00000004ff057212 */ /* 0x000fe400078e33ff */
[----:B------:R-:W-:Y:S02]  /*07a0*/  SHF.R.U32.HI R10, RZ, 0x1f, R37 ;  /* 0x0000001fff0a7819 */ /* 0x000fe40000011625 */
[----:B------:R-:W-:Y:S01]  /*07b0*/  LEA.HI.SX32 R3, R9, R14, 0x16 ;  /* 0x0000000e09037211 */ /* 0x000fe200078fb2ff */
[----:B------:R-:W-:Y:S01]  /*07c0*/  IMAD.IADD R40, R8, 0x1, R5 ;  /* 0x0000000108287824 */ /* 0x000fe200078e0205 */
[----:B------:R-:W-:Y:S01]  /*07d0*/  LEA.HI.SX32 R37, R37, R10, 0x1c ;  /* 0x0000000a25257211 */ /* 0x000fe200078fe2ff */
[----:B------:R-:W-:Y:S01]  /*07e0*/  IMAD.IADD R41, R6, 0x1, R7 ;  /* 0x0000000106297824 */ /* 0x000fe200078e0207 */
[----:B------:R-:W-:Y:S02]  /*07f0*/  CS2R R8, SRZ ;  /* 0x0000000000087805 */ /* 0x000fe4000001ff00 */
[----:B------:R-:W-:-:S02]  /*0800*/  CS2R R10, SRZ ;  /* 0x00000000000a7805 */ /* 0x000fc4000001ff00 */
[----:B------:R-:W-:Y:S02]  /*0810*/  CS2R R4, SRZ ;  /* 0x0000000000047805 */ /* 0x000fe4000001ff00 */
[----:B------:R-:W-:Y:S01]  /*0820*/  CS2R R6, SRZ ;  /* 0x0000000000067805 */ /* 0x000fe2000001ff00 */
[----:B------:R-:W-:Y:S01]  /*0830*/  IMAD.WIDE R32, R2, 0x4, R12 ;  /* 0x0000000402207825 */ /* 0x000fe200078e020c */
[----:B------:R-:W-:-:S03]  /*0840*/  CS2R R14, SRZ ;  /* 0x00000000000e7805 */ /* 0x000fc6000001ff00 */
[----:B------:R-:W-:Y:S01]  /*0850*/  IMAD.WIDE R50, R3, 0x4, R12 ;  /* 0x0000000403327825 */ /* 0x000fe200078e020c */
[----:B------:R-:W-:Y:S01]  /*0860*/  CS2R R12, SRZ ;  /* 0x00000000000c7805 */ /* 0x000fe2000001ff00 */
[----:B------:R-:W4:Y:S02]  /*0870*/  @!P1 LDG.E.EL R4, desc[UR4][R32.64] ;  /* 0x0000000420049981 */ /* 0x000f24000c2e1900 */
[----:B-----5:R-:W-:Y:S02]  /*0880*/  IMAD.WIDE R34, R2, 0x4, R26 ;  /* 0x0000000402227825 */ /* 0x020fe400078e021a */
[----:B------:R-:W5:Y:S04]  /*0890*/  @!P0 LDG.E.EL R8, desc[UR4][R50.64] ;  /* 0x0000000432088981 */ /* 0x000f68000c2e1900 */
[----:B------:R-:W4:Y:S04]  /*08a0*/  @!P0 LDG.E.EL R9, desc[UR4][R50.64] ;  /* 0x0000000432098981 */ /* 0x000f28000c2e1900 */
[----:B------:R-:W4:Y:S04]  /*08b0*/  @!P0 LDG.E.EL R10, desc[UR4][R50.64] ;  /* 0x00000004320a8981 */ /* 0x000f28000c2e1900 */
[----:B------:R0:W4:Y:S01]  /*08c0*/  @!P0 LDG.E.EL R11, desc[UR4][R50.64] ;  /* 0x00000004320b8981 */ /* 0x000122000c2e1900 */
[----:B------:R-:W-:-:S03]  /*08d0*/  IMAD R37, R37, 0x42, RZ ;  /* 0x0000004225257824 */ /* 0x000fc600078e02ff */
[----:B------:R-:W4:Y:S04]  /*08e0*/  @!P1 LDG.E.EL R5, desc[UR4][R32.64] ;  /* 0x0000000420059981 */ /* 0x000f28000c2e1900 */
[----:B------:R-:W4:Y:S01]  /*08f0*/  @!P1 LDG.E.EL R6, desc[UR4][R32.64] ;  /* 0x0000000420069981 */ /* 0x000f22000c2e1900 */
[----:B0-----:R-:W-:-:S03]  /*0900*/  CS2R R50, SRZ ;  /* 0x0000000000327805 */ /* 0x001fc6000001ff00 */
[----:B------:R0:W4:Y:S04]  /*0910*/  @!P1 LDG.E.EL R7, desc[UR4][R32.64] ;  /* 0x0000000420079981 */ /* 0x000128000c2e1900 */
[----:B------:R-:W4:Y:S04]  /*0920*/  @!P1 LDG.E.EL R12, desc[UR4][R34.64] ;  /* 0x00000004220c9981 */ /* 0x000f28000c2e1900 */
[----:B------:R-:W4:Y:S01]  /*0930*/  @!P1 LDG.E.EL R13, desc[UR4][R34.64] ;  /* 0x00000004220d9981 */ /* 0x000f22000c2e1900 */
[----:B0-----:R-:W-:-:S03]  /*0940*/  IMAD.WIDE R32, R2, 0x4, R22 ;  /* 0x0000000402207825 */ /* 0x001fc600078e0216 */
[----:B------:R-:W4:Y:S04]  /*0950*/  @!P1 LDG.E.EL R14, desc[UR4][R34.64] ;  /* 0x00000004220e9981 */ /* 0x000f28000c2e1900 */
[----:B------:R0:W4:Y:S01]  /*0960*/  @!P1 LDG.E.EL R15, desc[UR4][R34.64] ;  /* 0x00000004220f9981 */ /* 0x000122000c2e1900 */
[----:B------:R-:W-:-:S03]  /*0970*/  IABS R41, R41 ;  /* 0x0000002900297213 */ /* 0x000fc60000000000 */
[----:B------:R-:W4:Y:S04]  /*0980*/  @!P1 LDG.E.EL R48, desc[UR4][R32.64] ;  /* 0x0000000420309981 */ /* 0x000f28000c2e1900 */
[----:B------:R-:W4:Y:S01]  /*0990*/  @!P1 LDG.E.EL R49, desc[UR4][R32.64] ;  /* 0x0000000420319981 */ /* 0x000f22000c2e1900 */
[----:B0-----:R-:W-:-:S03]  /*09a0*/  IABS R35, R40 ;  /* 0x0000002800237213 */ /* 0x001fc60000000000 */
[----:B------:R-:W4:Y:S04]  /*09b0*/  @!P1 LDG.E.EL R50, desc[UR4][R32.64] ;  /* 0x0000000420329981 */ /* 0x000f28000c2e1900 */
[----:B------:R0:W4:Y:S01]  /*09c0*/  @!P1 LDG.E.EL R51, desc[UR4][R32.64] ;  /* 0x0000000420339981 */ /* 0x000122000c2e1900 */
[----:B------:R-:W-:-:S04]  /*09d0*/  IMAD.WIDE R58, R2, 0x4, R24 ;  /* 0x00000004023a7825 */ /* 0x000fc800078e0218 */
[----:B------:R-:W-:Y:S01]  /*09e0*/  VIADD R34, R41, 0xffffffc1 ;  /* 0xffffffc129227836 */ /* 0x000fe20000000000 */
[----:B------:R-:W4:Y:S01]  /*09f0*/  @!P1 LDG.E.EL R53, desc[UR4][R58.64] ;  /* 0x000000043a359981 */ /* 0x000f22000c2e1900 */
[----:B0-----:R-:W-:Y:S01]  /*0a00*/  VIADD R32, R35, 0xffffffc1 ;  /* 0xffffffc123207836 */ /* 0x001fe20000000000 */
[----:B------:R-:W-:Y:S02]  /*0a10*/  LOP3.LUT R35, RZ, R37, RZ, 0x33, !PT ;  /* 0x00000025ff237212 */ /* 0x000fe400078e33ff */
[----:B------:R-:W4:Y:S03]  /*0a20*/  @!P1 LDG.E.EL R52, desc[UR4][R58.64] ;  /* 0x000000043a349981 */ /* 0x000f26000c2e1900 */
[----:B------:R-:W-:Y:S01]  /*0a30*/  IMAD.IADD R60, R36, 0x1, R35 ;  /* 0x00000001243c7824 */ /* 0x000fe200078e0223 */
[----:B------:R-:W4:Y:S01]  /*0a40*/  @!P1 LDG.E.EL R55, desc[UR4][R58.64] ;  /* 0x000000043a379981 */ /* 0x000f22000c2e1900 */
[----:B------:R-:W-:-:S03]  /*0a50*/  IABS R57, R34 ;  /* 0x0000002200397213 */ /* 0x000fc60000000000 */
[----:B------:R0:W4:Y:S01]  /*0a60*/  @!P1 LDG.E.EL R54, desc[UR4][R58.64] ;  /* 0x000000043a369981 */ /* 0x000122000c2e1900 */
[----:B------:R-:W-:Y:S02]  /*0a70*/  IADD3 R57, -R57, 0x3f, RZ ;  /* 0x0000003f39397810 */ /* 0x000fe40007ffe1ff */
[----:B------:R-:W-:Y:S02]  /*0a80*/  IABS R34, R32 ;  /* 0x0000002000227213 */ /* 0x000fe40000000000 */
[----:B0-----:R-:W-:Y:S02]  /*0a90*/  IABS R58, R60 ;  /* 0x0000003c003a7213 */ /* 0x001fe40000000000 */
[----:B------:R-:W-:-:S03]  /*0aa0*/  CS2R R32, SRZ ;  /* 0x0000000000207805 */ /* 0x000fc6000001ff00 */
[----:B------:R-:W-:Y:S02]  /*0ab0*/  VIADD R58, R58, 0xffffffc1 ;  /* 0xffffffc13a3a7836 */ /* 0x000fe40000000000 */
[----:B------:R-:W-:-:S03]  /*0ac0*/  IMAD.WIDE.U32 R56, R57, 0x8, R42 ;  /* 0x0000000839387825 */ /* 0x000fc600078e002a */
[----:B------:R-:W-:Y:S02]  /*0ad0*/  IABS R61, R58 ;  /* 0x0000003a003d7213 */ /* 0x000fe40000000000 */
[----:B------:R0:W4:Y:S01]  /*0ae0*/  @!P0 LDG.E.EL.64 R32, desc[UR4][R56.64] ;  /* 0x0000000438208981 */ /* 0x000122000c2e1b00 */
[----:B--2---:R-:W-:Y:S02]  /*0af0*/  LEA R59, P2, R16, UR6, 0x2 ;  /* 0x00000006103b7c11 */ /* 0x004fe4000f8410ff */
[----:B------:R-:W-:Y:S01]  /*0b00*/  IADD3 R61, -R61, 0x3f, RZ ;  /* 0x0000003f3d3d7810 */ /* 0x000fe20007ffe1ff */
[----:B------:R-:W-:Y:S01]  /*0b10*/  VIADD R58, R0, 0x202 ;  /* 0x00000202003a7836 */ /* 0x000fe20000000000 */
[----:B------:R-:W-:Y:S02]  /*0b20*/  IADD3 R37, -R34, 0x3f, RZ ;  /* 0x0000003f22257810 */ /* 0x000fe40007ffe1ff */
[--C-:B0-----:R-:W-:Y:S02]  /*0b30*/  SHF.R.U32.HI R56, RZ, 0x18, R17.reuse ;  /* 0x00000018ff387819 */ /* 0x101fe40000011611 */
[----:B------:R-:W-:Y:S01]  /*0b40*/  LEA.HI.X R57, R16, UR7, R17, 0x2, P2 ;  /* 0x0000000710397c11 */ /* 0x000fe200090f1411 */
[----:B------:R-:W-:Y:S01]  /*0b50*/  IMAD.WIDE.U32 R16, R61, 0x8, R42 ;  /* 0x000000083d107825 */ /* 0x000fe200078e002a */
[----:B------:R-:W-:-:S02]  /*0b60*/  LOP3.LUT R56, R56, 0x80, RZ, 0xc0, !PT ;  /* 0x0000008038387812 */ /* 0x000fc400078ec0ff */
[----:B---3--:R-:W-:Y:S02]  /*0b70*/  SHF.R.U32.HI R61, RZ, 0x1a, R47 ;  /* 0x0000001aff3d7819 */ /* 0x008fe4000001162f */
[----:B------:R-:W-:Y:S02]  /*0b80*/  CS2R R40, SRZ ;  /* 0x0000000000287805 */ /* 0x000fe4000001ff00 */
[----:B------:R-:W-:Y:S02]  /*0b90*/  IADD3 R59, P3, R56, R59, RZ ;  /* 0x0000003b383b7210 */ /* 0x000fe40007f7e0ff */
[----:B------:R-:W-:Y:S02]  /*0ba0*/  CS2R R34, SRZ ;  /* 0x0000000000227805 */ /* 0x000fe4000001ff00 */
[----:B------:R-:W-:Y:S01]  /*0bb0*/  LOP3.LUT R61, R61, 0x20, RZ, 0xc0, !PT ;  /* 0x000000203d3d7812 */ /* 0x000fe200078ec0ff */
[----:B------:R-:W-:-:S04]  /*0bc0*/  IMAD.HI R56, R58, 0x3e0f83e1, RZ ;  /* 0x3e0f83e13a387827 */ /* 0x000fc800078e02ff */
[----:B------:R-:W-:Y:S01]  /*0bd0*/  IMAD.WIDE.U32 R36, R37, 0x8, R42 ;  /* 0x0000000825247825 */ /* 0x000fe200078e002a */
[----:B------:R-:W-:Y:S02]  /*0be0*/  IADD3 R46, P2, R46, R61, RZ ;  /* 0x0000003d2e2e7210 */ /* 0x000fe40007f5e0ff */
[----:B------:R-:W-:Y:S02]  /*0bf0*/  SHF.R.U32.HI R61, RZ, 0x1f, R56 ;  /* 0x0000001fff3d7819 */ /* 0x000fe40000011638 */
[----:B------:R-:W2:Y:S04]  /*0c00*/  @!P0 LDG.E.EL.64 R40, desc[UR4][R36.64] ;  /* 0x0000000424288981 */ /* 0x000ea8000c2e1b00 */
[----:B------:R0:W3:Y:S01]  /*0c10*/  @!P0 LDG.E.EL.64 R34, desc[UR4][R36.64] ;  /* 0x0000000424228981 */ /* 0x0000e2000c2e1b00 */
[----:B------:R-:W-:-:S02]  /*0c20*/  LEA.HI.SX32 R56, R56, R61, 0x1c ;  /* 0x0000003d38387211 */ /* 0x000fc400078fe2ff */
[----:B0-----:R-:W-:-:S06]  /*0c30*/  CS2R R36, SRZ ;  /* 0x0000000000247805 */ /* 0x001fcc000001ff00 */
[----:B------:R0:W5:Y:S01]  /*0c40*/  @!P0 LDG.E.EL.64 R36, desc[UR4][R16.64] ;  /* 0x0000000410248981 */ /* 0x000162000c2e1b00 */
[----:B------:R-:W-:Y:S02]  /*0c50*/  IMAD.X R47, RZ, RZ, R47, P2 ;  /* 0x000000ffff2f7224 */ /* 0x000fe400010e062f */
[----:B------:R-:W-:Y:S02]  /*0c60*/  IMAD.X R57, RZ, RZ, R57, P3 ;  /* 0x000000ffff397224 */ /* 0x000fe400018e0639 */
[----:B0-----:R-:W-:-:S05]  /*0c70*/  IMAD R16, R56, 0x42, RZ ;  /* 0x0000004238107824 */ /* 0x001fca00078e02ff */
[----:B------:R-:W-:Y:S02]  /*0c80*/  LOP3.LUT R17, RZ, R16, RZ, 0x33, !PT ;  /* 0x00000010ff117212 */ /* 0x000fe400078e33ff */
[----:B------:R-:W-:-:S03]  /*0c90*/  LEA R16, P2, R46, R59, 0x7 ;  /* 0x0000003b2e107211 */ /* 0x000fc600078438ff */
[----:B------:R-:W-:Y:S01]  /*0ca0*/  IMAD.IADD R58, R58, 0x1, R17 ;  /* 0x000000013a3a7824 */ /* 0x000fe200078e0211 */
[----:B------:R-:W-:Y:S02]  /*0cb0*/  LEA.HI.X R17, R46, R57, R47, 0x7, P2 ;  /* 0x000000392e117211 */ /* 0x000fe400010f3c2f */
[----:B------:R-:W-:-:S04]  /*0cc0*/  SHF.R.U32.HI R57, RZ, 0x1a, R21 ;  /* 0x0000001aff397819 */ /* 0x000fc80000011615 */
[----:B------:R-:W-:-:S04]  /*0cd0*/  LOP3.LUT R57, R57, 0x20, RZ, 0xc0, !PT ;  /* 0x0000002039397812 */ /* 0x000fc800078ec0ff */
[----:B------:R-:W-:Y:S02]  /*0ce0*/  IADD3 R57, P2, R20, R57, RZ ;  /* 0x0000003914397210 */ /* 0x000fe40007f5e0ff */
[----:B------:R-:W-:Y:S02]  /*0cf0*/  SHF.R.U32.HI R20, RZ, 0x18, R19 ;  /* 0x00000018ff147819 */ /* 0x000fe40000011613 */
[----:B------:R-:W-:Y:S01]  /*0d00*/  IABS R46, R58 ;  /* 0x0000003a002e7213 */ /* 0x000fe20000000000 */
[----:B------:R-:W-:Y:S01]  /*0d10*/  IMAD.X R58, RZ, RZ, R21, P2 ;  /* 0x000000ffff3a7224 */ /* 0x000fe200010e0615 */
[----:B------:R-:W-:Y:S02]  /*0d20*/  LEA R21, P2, R18, UR6, 0x2 ;  /* 0x0000000612157c11 */ /* 0x000fe4000f8410ff */
[----:B------:R-:W-:Y:S02]  /*0d30*/  LOP3.LUT R20, R20, 0x80, RZ, 0xc0, !PT ;  /* 0x0000008014147812 */ /* 0x000fe400078ec0ff */
[----:B------:R-:W-:-:S02]  /*0d40*/  LEA.HI.X R59, R18, UR7, R19, 0x2, P2 ;  /* 0x00000007123b7c11 */ /* 0x000fc400090f1413 */
[----:B------:R-:W-:Y:S01]  /*0d50*/  IADD3 R20, P2, R20, R21, RZ ;  /* 0x0000001514147210 */ /* 0x000fe20007f5e0ff */
[----:B------:R-:W-:-:S04]  /*0d60*/  VIADD R46, R46, 0xffffffc1 ;  /* 0xffffffc12e2e7836 */ /* 0x000fc80000000000 */
[----:B------:R-:W-:Y:S01]  /*0d70*/  IMAD.X R21, RZ, RZ, R59, P2 ;  /* 0x000000ffff157224 */ /* 0x000fe200010e063b */
[----:B------:R-:W-:-:S04]  /*0d80*/  LEA R20, P2, R57, R20, 0x7 ;  /* 0x0000001439147211 */ /* 0x000fc800078438ff */
[----:B------:R-:W-:Y:S02]  /*0d90*/  LEA.HI.X R21, R57, R21, R58, 0x7, P2 ;  /* 0x0000001539157211 */ /* 0x000fe400010f3c3a */
[C---:B------:R-:W-:Y:S02]  /*0da0*/  LEA R57, P2, R28.reuse, UR6, 0x2 ;  /* 0x000000061c397c11 */ /* 0x040fe4000f8410ff */
[----:B------:R-:W-:Y:S02]  /*0db0*/  IABS R47, R46 ;  /* 0x0000002e002f7213 */ /* 0x000fe40000000000 */
[--C-:B------:R-:W-:Y:S02]  /*0dc0*/  SHF.R.U32.HI R58, RZ, 0x18, R29.reuse ;  /* 0x00000018ff3a7819 */ /* 0x100fe4000001161d */
[----:B------:R-:W-:Y:S02]  /*0dd0*/  LEA.HI.X R28, R28, UR7, R29, 0x2, P2 ;  /* 0x000000071c1c7c11 */ /* 0x000fe400090f141d */
[----:B------:R-:W-:-:S02]  /*0de0*/  SHF.R.U32.HI R29, RZ, 0x1a, R45 ;  /* 0x0000001aff1d7819 */ /* 0x000fc4000001162d */
[----:B------:R-:W-:Y:S02]  /*0df0*/  IADD3 R47, -R47, 0x3f, RZ ;  /* 0x0000003f2f2f7810 */ /* 0x000fe40007ffe1ff */
[----:B------:R-:W-:Y:S02]  /*0e00*/  LOP3.LUT R29, R29, 0x20, RZ, 0xc0, !PT ;  /* 0x000000201d1d7812 */ /* 0x000fe400078ec0ff */
[----:B------:R-:W-:Y:S01]  /*0e10*/  CS2R R18, SRZ ;  /* 0x0000000000127805 */ /* 0x000fe2000001ff00 */
[----:B------:R-:W-:Y:S01]  /*0e20*/  IMAD.WIDE.U32 R46, R47, 0x8, R42 ;  /* 0x000000082f2e7825 */ /* 0x000fe200078e002a */
[----:B------:R-:W-:Y:S02]  /*0e30*/  IADD3 R29, P2, R44, R29, RZ ;  /* 0x0000001d2c1d7210 */ /* 0x000fe40007f5e0ff */
[----:B------:R-:W-:Y:S01]  /*0e40*/  LOP3.LUT R58, R58, 0x80, RZ, 0xc0, !PT ;  /* 0x000000803a3a7812 */ /* 0x000fe200078ec0ff */
[----:B------:R-:W-:Y:S01]  /*0e50*/  IMAD.HI R44, R56, 0x3e0f83e1, RZ ;  /* 0x3e0f83e1382c7827 */ /* 0x000fe200078e02ff */
[----:B------:R0:W5:Y:S02]  /*0e60*/  @!P0 LDG.E.EL.64 R18, desc[UR4][R46.64] ;  /* 0x000000042e128981 */ /* 0x000164000c2e1b00 */
[----:B------:R-:W-:Y:S01]  /*0e70*/  IADD3 R58, P3, R58, R57, RZ ;  /* 0x000000393a3a7210 */ /* 0x000fe20007f7e0ff */
[----:B0-----:R-:W-:Y:S01]  /*0e80*/  IMAD.X R46, RZ, RZ, R45, P2 ;  /* 0x000000ffff2e7224 */ /* 0x001fe200010e062d */
[----:B------:R-:W-:-:S04]  /*0e90*/  SHF.R.U32.HI R45, RZ, 0x1f, R44 ;  /* 0x0000001fff2d7819 */ /* 0x000fc8000001162c */
[----:B------:R-:W-:Y:S01]  /*0ea0*/  LEA.HI.SX32 R45, R44, R45, 0x1c ;  /* 0x0000002d2c2d7211 */ /* 0x000fe200078fe2ff */
[----:B------:R-:W-:Y:S01]  /*0eb0*/  IMAD.X R44, RZ, RZ, R28, P3 ;  /* 0x000000ffff2c7224 */ /* 0x000fe200018e061c */
[----:B------:R-:W-:-:S03]  /*0ec0*/  LEA R28, P2, R29, R58, 0x7 ;  /* 0x0000003a1d1c7211 */ /* 0x000fc600078438ff */
[----:B------:R-:W-:Y:S01]  /*0ed0*/  IMAD R45, R45, 0x42, RZ ;  /* 0x000000422d2d7824 */ /* 0x000fe200078e02ff */
[----:B------:R-:W-:Y:S01]  /*0ee0*/  LEA.HI.X R29, R29, R44, R46, 0x7, P2 ;  /* 0x0000002c1d1d7211 */ /* 0x000fe200010f3c2e */
[----:B------:R-:W-:-:S03]  /*0ef0*/  VIADD R46, R0, 0x203 ;  /* 0x00000203002e7836 */ /* 0x000fc60000000000 */
[----:B------:R-:W-:Y:S01]  /*0f00*/  LOP3.LUT R45, RZ, R45, RZ, 0x33, !PT ;  /* 0x0000002dff2d7212 */ /* 0x000fe200078e33ff */
[----:B------:R-:W-:-:S04]  /*0f10*/  IMAD.HI R44, R46, 0x3e0f83e1, RZ ;  /* 0x3e0f83e12e2c7827 */ /* 0x000fc800078e02ff */
[----:B------:R-:W-:Y:S01]  /*0f20*/  IMAD.IADD R56, R56, 0x1, R45 ;  /* 0x0000000138387824 */ /* 0x000fe200078e022d */
[----:B------:R-:W-:-:S04]  /*0f30*/  SHF.R.U32.HI R45, RZ, 0x1f, R44 ;  /* 0x0000001fff2d7819 */ /* 0x000fc8000001162c */
[----:B------:R-:W-:Y:S02]  /*0f40*/  LEA.HI.SX32 R45, R44, R45, 0x1c ;  /* 0x0000002d2c2d7211 */ /* 0x000fe400078fe2ff */
[----:B------:R-:W-:-:S03]  /*0f50*/  IABS R56, R56 ;  /* 0x0000003800387213 */ /* 0x000fc60000000000 */
[----:B------:R-:W-:Y:S02]  /*0f60*/  IMAD R45, R45, 0x42, RZ ;  /* 0x000000422d2d7824 */ /* 0x000fe400078e02ff */
[----:B------:R-:W-:Y:S01]  /*0f70*/  IMAD.MOV.U32 R44, RZ, RZ, R56 ;  /* 0x000000ffff2c7224 */ /* 0x000fe200078e0038 */
[----:B------:R-:W-:Y:S02]  /*0f80*/  SHF.R.U32.HI R47, RZ, 0x1a, R39 ;  /* 0x0000001aff2f7819 */ /* 0x000fe40000011627 */
[----:B------:R-:W-:Y:S01]  /*0f90*/  LOP3.LUT R45, RZ, R45, RZ, 0x33, !PT ;  /* 0x0000002dff2d7212 */ /* 0x000fe200078e33ff */
[----:B------:R-:W-:Y:S01]  /*0fa0*/  VIADD R44, R44, 0xffffffc1 ;  /* 0xffffffc12c2c7836 */ /* 0x000fe20000000000 */
[----:B------:R-:W-:-:S03]  /*0fb0*/  LOP3.LUT R47, R47, 0x20, RZ, 0xc0, !PT ;  /* 0x000000202f2f7812 */ /* 0x000fc600078ec0ff */
[----:B------:R-:W-:Y:S01]  /*0fc0*/  IMAD.IADD R46, R46, 0x1, R45 ;  /* 0x000000012e2e7824 */ /* 0x000fe200078e022d */
[----:B------:R-:W-:Y:S02]  /*0fd0*/  IABS R44, R44 ;  /* 0x0000002c002c7213 */ /* 0x000fe40000000000 */
[----:B------:R-:W-:Y:S02]  /*0fe0*/  IADD3 R56, P2, R38, R47, RZ ;  /* 0x0000002f26387210 */ /* 0x000fe40007f5e0ff */
[----:B------:R-:W-:Y:S01]  /*0ff0*/  IABS R46, R46 ;  /* 0x0000002e002e7213 */ /* 0x000fe20000000000 */
[----:B------:R-:W-:Y:S01]  /*1000*/  IMAD.MOV.U32 R45, RZ, RZ, R44 ;  /* 0x000000ffff2d7224 */ /* 0x000fe200078e002c */
[----:B------:R-:W-:Y:S01]  /*1010*/  SHF.R.U32.HI R59, RZ, 0x18, R31 ;  /* 0x00000018ff3b7819 */ /* 0x000fe2000001161f */
[----:B------:R-:W-:Y:S01]  /*1020*/  IMAD.X R57, RZ, RZ, R39, P2 ;  /* 0x000000ffff397224 */ /* 0x000fe200010e0627 */
[----:B------:R-:W-:Y:S01]  /*1030*/  LEA R38, P2, R30, UR6, 0x2 ;  /* 0x000000061e267c11 */ /* 0x000fe2000f8410ff */
[----:B------:R-:W-:Y:S01]  /*1040*/  VIADD R46, R46, 0xffffffc1 ;  /* 0xffffffc12e2e7836 */ /* 0x000fe20000000000 */
[----:B------:R-:W-:-:S02]  /*1050*/  LOP3.LUT R59, R59, 0x80, RZ, 0xc0, !PT ;  /* 0x000000803b3b7812 */ /* 0x000fc400078ec0ff */
[----:B------:R-:W-:Y:S02]  /*1060*/  IADD3 R45, -R45, 0x3f, RZ ;  /* 0x0000003f2d2d7810 */ /* 0x000fe40007ffe1ff */
[----:B------:R-:W-:Y:S02]  /*1070*/  LEA.HI.X R58, R30, UR7, R31, 0x2, P2 ;  /* 0x000000071e3a7c11 */ /* 0x000fe400090f141f */
[----:B------:R-:W-:Y:S02]  /*1080*/  IABS R47, R46 ;  /* 0x0000002e002f7213 */ /* 0x000fe40000000000 */
[----:B------:R-:W-:Y:S02]  /*1090*/  IADD3 R59, P2, R59, R38, RZ ;  /* 0x000000263b3b7210 */ /* 0x000fe40007f5e0ff */
[----:B------:R-:W-:Y:S01]  /*10a0*/  CS2R R38, SRZ ;  /* 0x0000000000267805 */ /* 0x000fe2000001ff00 */
[----:B------:R-:W-:Y:S01]  /*10b0*/  IMAD.WIDE.U32 R44, R45, 0x8, R42 ;  /* 0x000000082d2c7825 */ /* 0x000fe200078e002a */
[----:B------:R-:W-:-:S02]  /*10c0*/  CS2R R30, SRZ ;  /* 0x00000000001e7805 */ /* 0x000fc4000001ff00 */
[----:B------:R-:W-:Y:S02]  /*10d0*/  IADD3 R47, -R47, 0x3f, RZ ;  /* 0x0000003f2f2f7810 */ /* 0x000fe40007ffe1ff */
[----:B------:R-:W5:Y:S03]  /*10e0*/  @!P0 LDG.E.EL.64 R38, desc[UR4][R44.64] ;  /* 0x000000042c268981 */ /* 0x000f66000c2e1b00 */
[----:B------:R-:W-:Y:S01]  /*10f0*/  IMAD.WIDE.U32 R46, R47, 0x8, R42 ;  /* 0x000000082f2e7825 */ /* 0x000fe200078e002a */
[----:B------:R-:W-:Y:S01]  /*1100*/  CS2R R42, SRZ ;  /* 0x00000000002a7805 */ /* 0x000fe2000001ff00 */
[----:B------:R0:W5:Y:S05]  /*1110*/  @!P0 LDG.E.EL.64 R30, desc[UR4][R44.64] ;  /* 0x000000042c1e8981 */ /* 0x00016a000c2e1b00 */
[----:B------:R1:W5:Y:S01]  /*1120*/  @!P0 LDG.E.EL.64 R42, desc[UR4][R46.64] ;  /* 0x000000042e2a8981 */ /* 0x000362000c2e1b00 */
[----:B------:R-:W-:Y:S01]  /*1130*/  IMAD.X R58, RZ, RZ, R58, P2 ;  /* 0x000000ffff3a7224 */ /* 0x000fe200010e063a */
[----:B0-----:R-:W-:Y:S01]  /*1140*/  LEA R44, P2, R56, R59, 0x7 ;  /* 0x0000003b382c7211 */ /* 0x001fe200078438ff */
[----:B------:R-:W-:-:S02]  /*1150*/  IMAD.SHL.U32 R59, R2, 0x400, RZ ;  /* 0x00000400023b7824 */ /* 0x000fc400078e00ff */
[----:B------:R-:W-:Y:S01]  /*1160*/  IMAD.MOV.U32 R2, RZ, RZ, RZ ;  /* 0x000000ffff027224 */ /* 0x000fe200078e00ff */
[----:B------:R-:W-:Y:S01]  /*1170*/  LEA.HI.X R45, R56, R58, R57, 0x7, P2 ;  /* 0x0000003a382d7211 */ /* 0x000fe200010f3c39 */
[----:B------:R-:W-:-:S04]  /*1180*/  IMAD.WIDE R20, R59, 0x4, R20 ;  /* 0x000000043b147825 */ /* 0x000fc800078e0214 */
[----:B------:R-:W-:Y:S01]  /*1190*/  IMAD.MOV.U32 R57, RZ, RZ, RZ ;  /* 0x000000ffff397224 */ /* 0x000fe200078e00ff */
[----:B------:R-:W5:Y:S01]  /*11a0*/  @!P1 LDG.E.EL R2, desc[UR4][R20.64] ;  /* 0x0000000414029981 */ /* 0x000f62000c2e1900 */
[----:B------:R-:W-:-:S04]  /*11b0*/  IMAD.WIDE R16, R59, 0x4, R16 ;  /* 0x000000043b107825 */ /* 0x000fc800078e0210 */
[C---:B------:R-:W-:Y:S01]  /*11c0*/  IMAD.WIDE R28, R59.reuse, 0x4, R28 ;  /* 0x000000043b1c7825 */ /* 0x040fe200078e021c */
[----:B------:R0:W5:Y:S03]  /*11d0*/  @!P1 LDG.E.EL R57, desc[UR4][R16.64] ;  /* 0x0000000410399981 */ /* 0x000166000c2e1900 */
[----:B------:R-:W-:-:S04]  /*11e0*/  IMAD.WIDE R44, R59, 0x4, R44 ;  /* 0x000000043b2c7825 */ /* 0x000fc800078e022c */
[----:B-1----:R-:W-:Y:S02]  /*11f0*/  IMAD.MOV.U32 R47, RZ, RZ, RZ ;  /* 0x000000ffff2f7224 */ /* 0x002fe400078e00ff */
[----:B0-----:R-:W-:-:S04]  /*1200*/  VIADD R16, R0, 0x200 ;  /* 0x0000020000107836 */ /* 0x001fc80000000000 */
[----:B------:R0:W5:Y:S01]  /*1210*/  @!P1 LDG.E.EL R47, desc[UR4][R28.64] ;  /* 0x000000041c2f9981 */ /* 0x000162000c2e1900 */
[C---:B----4-:R-:W-:Y:S02]  /*1220*/  LEA R46, P2, R32.reuse, UR6, 0x2 ;  /* 0x00000006202e7c11 */ /* 0x050fe4000f8410ff */
[--C-:B------:R-:W-:Y:S02]  /*1230*/  SHF.R.U32.HI R59, RZ, 0x18, R33.reuse ;  /* 0x00000018ff3b7819 */ /* 0x100fe40000011621 */
[----:B------:R-:W-:Y:S02]  /*1240*/  LEA.HI.X R33, R32, UR7, R33, 0x2, P2 ;  /* 0x0000000720217c11 */ /* 0x000fe400090f1421 */
[----:B--2---:R-:W-:-:S04]  /*1250*/  SHF.R.U32.HI R56, RZ, 0x1a, R41 ;  /* 0x0000001aff387819 */ /* 0x004fc80000011629 */
[----:B------:R-:W-:Y:S02]  /*1260*/  LOP3.LUT R21, R56, 0x20, RZ, 0xc0, !PT ;  /* 0x0000002038157812 */ /* 0x000fe400078ec0ff */
[----:B---3--:R-:W-:Y:S02]  /*1270*/  SHF.R.U32.HI R32, RZ, 0x1a, R35 ;  /* 0x0000001aff207819 */ /* 0x008fe40000011623 */
[----:B------:R-:W-:Y:S02]  /*1280*/  IADD3 R21, P3, R40, R21, RZ ;  /* 0x0000001528157210 */ /* 0x000fe40007f7e0ff */
[----:B------:R-:W-:Y:S01]  /*1290*/  LOP3.LUT R17, R32, 0x20, RZ, 0xc0, !PT ;  /* 0x0000002020117812 */ /* 0x000fe200078ec0ff */
[----:B------:R-:W-:-:S03]  /*12a0*/  IMAD.HI R32, R16, 0x3c2e1347, RZ ;  /* 0x3c2e134710207827 */ /* 0x000fc600078e02ff */
[----:B------:R-:W-:Y:S01]  /*12b0*/  IADD3 R17, P4, R34, R17, RZ ;  /* 0x0000001122117210 */ /* 0x000fe20007f9e0ff */
[----:B------:R-:W-:Y:S01]  /*12c0*/  IMAD.X R40, RZ, RZ, R41, P3 ;  /* 0x000000ffff287224 */ /* 0x000fe200018e0629 */
[----:B-----5:R-:W-:Y:S02]  /*12d0*/  SHF.R.U32.HI R20, RZ, 0x18, R37 ;  /* 0x00000018ff147819 */ /* 0x020fe40000011625 */
[----:B0-----:R-:W-:Y:S02]  /*12e0*/  LEA R29, P3, R36, UR6, 0x2 ;  /* 0x00000006241d7c11 */ /* 0x001fe4000f8610ff */
[----:B------:R-:W-:Y:S01]  /*12f0*/  LOP3.LUT R20, R20, 0x80, RZ, 0xc0, !PT ;  /* 0x0000008014147812 */ /* 0x000fe200078ec0ff */
[----:B------:R-:W-:Y:S01]  /*1300*/  IMAD.X R34, RZ, RZ, R35, P4 ;  /* 0x000000ffff227224 */ /* 0x000fe200020e0623 */
[----:B------:R-:W-:Y:S02]  /*1310*/  LEA.HI.X R36, R36, UR7, R37, 0x2, P3 ;  /* 0x0000000724247c11 */ /* 0x000fe400098f1425 */
[----:B------:R-:W-:-:S02]  /*1320*/  SHF.R.U32.HI R41, RZ, 0x1f, R32 ;  /* 0x0000001fff297819 */ /* 0x000fc40000011620 */
[----:B------:R-:W-:Y:S02]  /*1330*/  IADD3 R20, P3, R20, R29, RZ ;  /* 0x0000001d14147210 */ /* 0x000fe40007f7e0ff */
[----:B------:R-:W-:Y:S02]  /*1340*/  LEA.HI.SX32 R32, R32, R41, 0x16 ;  /* 0x0000002920207211 */ /* 0x000fe400078fb2ff */
[----:B------:R-:W-:-:S04]  /*1350*/  LOP3.LUT R59, R59, 0x80, RZ, 0xc0, !PT ;  /* 0x000000803b3b7812 */ /* 0x000fc800078ec0ff */
[----:B------:R-:W-:Y:S01]  /*1360*/  IADD3 R16, P2, R59, R46, RZ ;  /* 0x0000002e3b107210 */ /* 0x000fe20007f5e0ff */
[----:B------:R-:W-:Y:S01]  /*1370*/  IMAD.X R36, RZ, RZ, R36, P3 ;  /* 0x000000ffff247224 */ /* 0x000fe200018e0624 */
[----:B------:R-:W-:Y:S01]  /*1380*/  LEA R20, P3, R17, R20, 0x7 ;  /* 0x0000001411147211 */ /* 0x000fe200078638ff */
[----:B------:R-:W-:-:S04]  /*1390*/  IMAD.WIDE R26, R3, 0x4, R26 ;  /* 0x00000004031a7825 */ /* 0x000fc800078e021a */
[----:B------:R-:W-:Y:S01]  /*13a0*/  IMAD.WIDE R22, R3, 0x4, R22 ;  /* 0x0000000403167825 */ /* 0x000fe200078e0216 */
[C---:B------:R-:W-:Y:S02]  /*13b0*/  LEA R29, P5, R18.reuse, UR6, 0x2 ;  /* 0x00000006121d7c11 */ /* 0x040fe4000f8a10ff */
[--C-:B------:R-:W-:Y:S02]  /*13c0*/  SHF.R.U32.HI R41, RZ, 0x18, R19.reuse ;  /* 0x00000018ff297819 */ /* 0x100fe40000011613 */
[----:B------:R-:W-:Y:S02]  /*13d0*/  LEA.HI.X R28, R18, UR7, R19, 0x2, P5 ;  /* 0x00000007121c7c11 */ /* 0x000fe4000a8f1413 */
[----:B------:R-:W-:Y:S01]  /*13e0*/  LOP3.LUT R18, R41, 0x80, RZ, 0xc0, !PT ;  /* 0x0000008029127812 */ /* 0x000fe200078ec0ff */
[----:B------:R-:W-:-:S04]  /*13f0*/  IMAD.WIDE R24, R3, 0x4, R24 ;  /* 0x0000000403187825 */ /* 0x000fc800078e0218 */
[----:B------:R-:W-:-:S06]  /*1400*/  IMAD.MOV.U32 R3, RZ, RZ, RZ ;  /* 0x000000ffff037224 */ /* 0x000fcc00078e00ff */
[----:B------:R-:W2:Y:S01]  /*1410*/  @!P0 LDG.E.EL R3, desc[UR4][R24.64] ;  /* 0x0000000418038981 */ /* 0x000ea2000c2e1900 */
[----:B------:R-:W-:Y:S02]  /*1420*/  SHF.R.U32.HI R35, RZ, 0x1a, R39 ;  /* 0x0000001aff237819 */ /* 0x000fe40000011627 */
[----:B------:R-:W-:Y:S02]  /*1430*/  SHF.R.U32.HI R37, RZ, 0x1a, R31 ;  /* 0x0000001aff257819 */ /* 0x000fe4000001161f */
[----:B------:R-:W-:Y:S02]  /*1440*/  LOP3.LUT R35, R35, 0x20, RZ, 0xc0, !PT ;  /* 0x0000002023237812 */ /* 0x000fe400078ec0ff */
[----:B------:R-:W-:Y:S02]  /*1450*/  LOP3.LUT R19, R37, 0x20, RZ, 0xc0, !PT ;  /* 0x0000002025137812 */ /* 0x000fe400078ec0ff */
[----:B------:R-:W-:Y:S02]  /*1460*/  IADD3 R35, P4, R38, R35, RZ ;  /* 0x0000002326237210 */ /* 0x000fe40007f9e0ff */
[----:B------:R-:W-:-:S02]  /*1470*/  SHF.R.U32.HI R37, RZ, 0x18, R43 ;  /* 0x00000018ff257819 */ /* 0x000fc4000001162b */
[----:B------:R-:W-:Y:S02]  /*1480*/  IADD3 R19, P5, R30, R19, RZ ;  /* 0x000000131e137210 */ /* 0x000fe40007fbe0ff */
[C---:B------:R-:W-:Y:S01]  /*1490*/  LEA R46, P6, R42.reuse, UR6, 0x2 ;  /* 0x000000062a2e7c11 */ /* 0x040fe2000f8c10ff */
[----:B------:R-:W-:Y:S01]  /*14a0*/  IMAD.X R38, RZ, RZ, R39, P4 ;  /* 0x000000ffff267224 */ /* 0x000fe200020e0627 */
[----:B------:R-:W-:Y:S01]  /*14b0*/  LOP3.LUT R37, R37, 0x80, RZ, 0xc0, !PT ;  /* 0x0000008025257812 */ /* 0x000fe200078ec0ff */
[----:B------:R-:W-:Y:S01]  /*14c0*/  IMAD.X R30, RZ, RZ, R31, P5 ;  /* 0x000000ffff1e7224 */ /* 0x000fe200028e061f */
[----:B------:R-:W-:Y:S02]  /*14d0*/  IADD3 R18, P4, R18, R29, RZ ;  /* 0x0000001d12127210 */ /* 0x000fe40007f9e0ff */
[----:B------:R-:W-:Y:S02]  /*14e0*/  LEA.HI.X R31, R42, UR7, R43, 0x2, P6 ;  /* 0x000000072a1f7c11 */ /* 0x000fe4000b0f142b */
[----:B------:R-:W-:Y:S01]  /*14f0*/  IADD3 R42, P5, R37, R46, RZ ;  /* 0x0000002e252a7210 */ /* 0x000fe20007fbe0ff */
[----:B------:R-:W-:-:S02]  /*1500*/  IMAD.X R29, RZ, RZ, R33, P2 ;  /* 0x000000ffff1d7224 */ /* 0x000fc400010e0621 */
[----:B------:R-:W-:Y:S01]  /*1510*/  IMAD.X R33, RZ, RZ, R28, P4 ;  /* 0x000000ffff217224 */ /* 0x000fe200020e061c */
[----:B------:R-:W-:Y:S01]  /*1520*/  LEA R28, P2, R21, R16, 0x7 ;  /* 0x00000010151c7211 */ /* 0x000fe200078438ff */
[----:B------:R-:W-:Y:S01]  /*1530*/  IMAD.X R31, RZ, RZ, R31, P5 ;  /* 0x000000ffff1f7224 */ /* 0x000fe200028e061f */
[----:B------:R-:W-:Y:S02]  /*1540*/  LEA R16, P4, R35, R18, 0x7 ;  /* 0x0000001223107211 */ /* 0x000fe400078838ff */
[----:B------:R-:W-:Y:S02]  /*1550*/  LEA R18, P5, R19, R42, 0x7 ;  /* 0x0000002a13127211 */ /* 0x000fe400078a38ff */
[----:B------:R-:W-:Y:S02]  /*1560*/  LEA.HI.X R29, R21, R29, R40, 0x7, P2 ;  /* 0x0000001d151d7211 */ /* 0x000fe400010f3c28 */
[----:B------:R-:W-:Y:S02]  /*1570*/  LEA.HI.X R21, R17, R36, R34, 0x7, P3 ;  /* 0x0000002411157211 */ /* 0x000fe400018f3c22 */
[----:B------:R-:W-:-:S02]  /*1580*/  LEA.HI.X R17, R35, R33, R38, 0x7, P4 ;  /* 0x0000002123117211 */ /* 0x000fc400020f3c26 */
[----:B------:R-:W-:Y:S01]  /*1590*/  LEA.HI.X R19, R19, R31, R30, 0x7, P5 ;  /* 0x0000001f13137211 */ /* 0x000fe200028f3c1e */
[----:B------:R-:W-:-:S04]  /*15a0*/  IMAD.SHL.U32 R31, R32, 0x400, RZ ;  /* 0x00000400201f7824 */ /* 0x000fc800078e00ff */
[----:B------:R-:W-:-:S04]  /*15b0*/  IMAD.WIDE R28, R31, 0x4, R28 ;  /* 0x000000041f1c7825 */ /* 0x000fc800078e021c */
[----:B------:R-:W-:-:S04]  /*15c0*/  IMAD.WIDE R20, R31, 0x4, R20 ;  /* 0x000000041f147825 */ /* 0x000fc800078e0214 */
[----:B------:R-:W-:-:S04]  /*15d0*/  IMAD.WIDE R16, R31, 0x4, R16 ;  /* 0x000000041f107825 */ /* 0x000fc800078e0210 */
[----:B------:R-:W-:Y:S01]  /*15e0*/  IMAD.WIDE R18, R31, 0x4, R18 ;  /* 0x000000041f127825 */ /* 0x000fe200078e0212 */
[----:B------:R-:W-:Y:S02]  /*15f0*/  CS2R R30, SRZ ;  /* 0x00000000001e7805 */ /* 0x000fe4000001ff00 */
[----:B------:R-:W-:Y:S02]  /*1600*/  CS2R R32, SRZ ;  /* 0x0000000000207805 */ /* 0x000fe4000001ff00 */
[----:B------:R-:W-:Y:S02]  /*1610*/  CS2R R34, SRZ ;  /* 0x0000000000227805 */ /* 0x000fe4000001ff00 */
[----:B------:R-:W3:Y:S01]  /*1620*/  @!P1 LDG.E.EL R30, desc[UR4][R44.64] ;  /* 0x000000042c1e9981 */ /* 0x000ee2000c2e1900 */
[----:B------:R-:W-:Y:S01]  /*1630*/  IMAD.MOV.U32 R40, RZ, RZ, RZ ;  /* 0x000000ffff287224 */ /* 0x000fe200078e00ff */
[----:B------:R-:W-:Y:S02]  /*1640*/  CS2R R38, SRZ ;  /* 0x0000000000267805 */ /* 0x000fe4000001ff00 */
[----:B------:R-:W-:Y:S01]  /*1650*/  CS2R R36, SRZ ;  /* 0x0000000000247805 */ /* 0x000fe2000001ff00 */
[----:B------:R0:W4:Y:S04]  /*1660*/  @!P0 LDG.E.EL R33, desc[UR4][R28.64] ;  /* 0x000000041c218981 */ /* 0x000128000c2e1900 */
[----:B------:R1:W5:Y:S04]  /*1670*/  @!P0 LDG.E.EL R34, desc[UR4][R20.64] ;  /* 0x0000000414228981 */ /* 0x000368000c2e1900 */
[----:B------:R1:W2:Y:S01]  /*1680*/  @!P0 LDG.E.EL R31, desc[UR4][R16.64] ;  /* 0x00000004101f8981 */ /* 0x0002a2000c2e1900 */
[----:B0-----:R-:W-:-:S03]  /*1690*/  IMAD.MOV.U32 R28, RZ, RZ, RZ ;  /* 0x000000ffff1c7224 */ /* 0x001fc600078e00ff */
[----:B------:R0:W2:Y:S01]  /*16a0*/  @!P0 LDG.E.EL R32, desc[UR4][R18.64] ;  /* 0x0000000412208981 */ /* 0x0000a2000c2e1900 */
[----:B-1----:R-:W-:-:S03]  /*16b0*/  CS2R R20, SRZ ;  /* 0x0000000000147805 */ /* 0x002fc6000001ff00 */
[----:B------:R-:W2:Y:S01]  /*16c0*/  @!P0 LDG.E.EL R40, desc[UR4][R26.64] ;  /* 0x000000041a288981 */ /* 0x000ea2000c2e1900 */
[----:B------:R-:W1:Y:S03]  /*16d0*/  LDC.64 R16, c[0x0][0x240] ;  /* 0x00009000ff107b82 */ /* 0x000e660000000a00 */
[----:B------:R-:W2:Y:S01]  /*16e0*/  @!P0 LDG.E.EL R39, desc[UR4][R26.64] ;  /* 0x000000041a278981 */ /* 0x000ea2000c2e1900 */
[----:B0-----:R-:W-:-:S03]  /*16f0*/  CS2R R18, SRZ ;  /* 0x0000000000127805 */ /* 0x001fc6000001ff00 */
[----:B------:R-:W2:Y:S04]  /*1700*/  @!P0 LDG.E.EL R38, desc[UR4][R26.64] ;  /* 0x000000041a268981 */ /* 0x000ea8000c2e1900 */
[----:B------:R-:W2:Y:S04]  /*1710*/  @!P0 LDG.E.EL R37, desc[UR4][R26.64] ;  /* 0x000000041a258981 */ /* 0x000ea8000c2e1900 */
[----:B------:R-:W2:Y:S04]  /*1720*/  @!P0 LDG.E.EL R35, desc[UR4][R22.64] ;  /* 0x0000000416238981 */ /* 0x000ea8000c2e1900 */
[----:B------:R-:W2:Y:S04]  /*1730*/  @!P0 LDG.E.EL R36, desc[UR4][R22.64] ;  /* 0x0000000416248981 */ /* 0x000ea8000c2e1900 */
[----:B------:R-:W2:Y:S04]  /*1740*/  @!P0 LDG.E.EL R28, desc[UR4][R22.64] ;  /* 0x00000004161c8981 */ /* 0x000ea8000c2e1900 */
[----:B------:R-:W2:Y:S04]  /*1750*/  @!P0 LDG.E.EL R20, desc[UR4][R22.64] ;  /* 0x0000000416148981 */ /* 0x000ea8000c2e1900 */
[----:B------:R-:W2:Y:S04]  /*1760*/  @!P0 LDG.E.EL R18, desc[UR4][R24.64] ;  /* 0x0000000418128981 */ /* 0x000ea8000c2e1900 */
[----:B------:R-:W2:Y:S04]  /*1770*/  @!P0 LDG.E.EL R21, desc[UR4][R24.64] ;  /* 0x0000000418158981 */ /* 0x000ea8000c2e1900 */
[----:B------:R-:W2:Y:S01]  /*1780*/  @!P0 LDG.E.EL R19, desc[UR4][R24.64] ;  /* 0x0000000418138981 */ /* 0x000ea2000c2e1900 */
[----:B------:R-:W-:Y:S01]  /*1790*/  FADD R57, R57, -R4 ;  /* 0x8000000439397221 */ /* 0x000fe20000000000 */
[----:B------:R-:W-:Y:S01]  /*17a0*/  FADD R2, R2, -R5 ;  /* 0x8000000502027221 */ /* 0x000fe20000000000 */
[----:B------:R-:W-:-:S02]  /*17b0*/  FADD R47, R47, -R6 ;  /* 0x800000062f2f7221 */ /* 0x000fc40000000000 */
[----:B------:R-:W-:Y:S01]  /*17c0*/  FMUL R12, R57, R12 ;  /* 0x0000000c390c7220 */ /* 0x000fe20000400000 */
[----:B------:R-:W-:Y:S01]  /*17d0*/  FMUL R13, R2, R13 ;  /* 0x0000000d020d7220 */ /* 0x000fe20000400000 */
[----:B------:R-:W-:Y:S02]  /*17e0*/  FMUL R14, R47, R14 ;  /* 0x0000000e2f0e7220 */ /* 0x000fe40000400000 */
[----:B------:R-:W-:Y:S01]  /*17f0*/  FFMA R12, R12, R48, R53 ;  /* 0x000000300c0c7223 */ /* 0x000fe20000000035 */
[----:B------:R-:W-:Y:S01]  /*1800*/  FFMA R13, R13, R49, R52 ;  /* 0x000000310d0d7223 */ /* 0x000fe20000000034 */
[----:B------:R-:W-:-:S03]  /*1810*/  FFMA R14, R14, R50, R55 ;  /* 0x000000320e0e7223 */ /* 0x000fc60000000037 */
[----:B------:R-:W-:Y:S02]  /*1820*/  FSETP.GEU.AND P5, PT, R12, RZ, PT ;  /* 0x000000ff0c00720b */ /* 0x000fe40003fae000 */
[C---:B------:R-:W-:Y:S02]  /*1830*/  FSETP.GEU.AND P4, PT, R13.reuse, RZ, PT ;  /* 0x000000ff0d00720b */ /* 0x040fe40003f8e000 */
[----:B------:R-:W-:Y:S01]  /*1840*/  FSETP.GEU.AND P3, PT, R14, RZ, PT ;  /* 0x000000ff0e00720b */ /* 0x000fe20003f6e000 */
[----:B-1----:R-:W-:Y:S01]  /*1850*/  IMAD.WIDE R16, R0, 0x4, R16 ;  /* 0x0000000400107825 */ /* 0x002fe200078e0210 */
[----:B------:R-:W-:Y:S02]  /*1860*/  SEL R4, R12, RZ, P5 ;  /* 0x000000ff0c047207 */ /* 0x000fe40002800000 */
[----:B------:R-:W-:Y:S02]  /*1870*/  SEL R5, R13, RZ, P4 ;  /* 0x000000ff0d057207 */ /* 0x000fe40002000000 */
[----:B------:R-:W-:Y:S01]  /*1880*/  SEL R6, R14, RZ, P3 ;  /* 0x000000ff0e067207 */ /* 0x000fe20001800000 */
[----:B---3--:R-:W-:-:S04]  /*1890*/  FADD R30, R30, -R7 ;  /* 0x800000071e1e7221 */ /* 0x008fc80000000000 */
[----:B------:R-:W-:Y:S01]  /*18a0*/  FMUL R15, R30, R15 ;  /* 0x0000000f1e0f7220 */ /* 0x000fe20000400000 */
[----:B----4-:R-:W-:-:S03]  /*18b0*/  FADD R33, R33, -R8 ;  /* 0x8000000821217221 */ /* 0x010fc60000000000 */
[----:B------:R-:W-:Y:S01]  /*18c0*/  FFMA R15, R15, R51, R54 ;  /* 0x000000330f0f7223 */ /* 0x000fe20000000036 */
[----:B-----5:R-:W-:Y:S01]  /*18d0*/  FADD R34, R34, -R9 ;  /* 0x8000000922227221 */ /* 0x020fe20000000000 */
[----:B--2---:R-:W-:-:S03]  /*18e0*/  FADD R31, R31, -R10 ;  /* 0x8000000a1f1f7221 */ /* 0x004fc60000000000 */
[----:B------:R-:W-:Y:S01]  /*18f0*/  FSETP.GEU.AND P2, PT, R15, RZ, PT ;  /* 0x000000ff0f00720b */ /* 0x000fe20003f4e000 */
[----:B------:R-:W-:-:S03]  /*1900*/  FADD R32, R32, -R11 ;  /* 0x8000000b20207221 */ /* 0x000fc60000000000 */
[----:B------:R-:W-:Y:S01]  /*1910*/  SEL R7, R15, RZ, P2 ;  /* 0x000000ff0f077207 */ /* 0x000fe20001000000 */
[----:B------:R-:W-:Y:S01]  /*1920*/  FMUL R33, R33, R40 ;  /* 0x0000002821217220 */ /* 0x000fe20000400000 */
[----:B------:R-:W-:Y:S01]  /*1930*/  FMUL R34, R34, R39 ;  /* 0x0000002722227220 */ /* 0x000fe20000400000 */
[----:B------:R-:W-:Y:S01]  /*1940*/  FMUL R38, R31, R38 ;  /* 0x000000261f267220 */ /* 0x000fe20000400000 */
[----:B------:R-:W-:Y:S01]  /*1950*/  FMUL R32, R32, R37 ;  /* 0x0000002520207220 */ /* 0x000fe20000400000 */
[----:B------:R0:W-:Y:S02]  /*1960*/  @!P1 STG.E.128 desc[UR4][R16.64], R4 ;  /* 0x0000000410009986 */ /* 0x0001e4000c101d04 */
[----:B------:R-:W-:Y:S01]  /*1970*/  FFMA R3, R38, R28, R3 ;  /* 0x0000001c26037223 */ /* 0x000fe20000000003 */
[----:B------:R-:W-:Y:S01]  /*1980*/  FFMA R18, R33, R35, R18 ;  /* 0x0000002321127223 */ /* 0x000fe20000000012 */
[----:B------:R-:W-:Y:S01]  /*1990*/  FFMA R21, R34, R36, R21 ;  /* 0x0000002422157223 */ /* 0x000fe20000000015 */
[----:B------:R-:W-:-:S03]  /*19a0*/  FFMA R19, R32, R20, R19 ;  /* 0x0000001420137223 */ /* 0x000fc60000000013 */
[C---:B------:R-:W-:Y:S02]  /*19b0*/  FSETP.GEU.AND P4, PT, R18.reuse, RZ, PT ;  /* 0x000000ff1200720b */ /* 0x040fe40003f8e000 */
[----:B------:R-:W-:Y:S02]  /*19c0*/  FSETP.GEU.AND P3, PT, R21, RZ, PT ;  /* 0x000000ff1500720b */ /* 0x000fe40003f6e000 */
[----:B------:R-:W-:Y:S02]  /*19d0*/  FSETP.GEU.AND P2, PT, R3, RZ, PT ;  /* 0x000000ff0300720b */ /* 0x000fe40003f4e000 */
[----:B------:R-:W-:Y:S02]  /*19e0*/  FSETP.GEU.AND P1, PT, R19, RZ, PT ;  /* 0x000000ff1300720b */ /* 0x000fe40003f2e000 */
[----:B------:R-:W-:Y:S02]  /*19f0*/  SEL R20, R18, RZ, P4 ;  /* 0x000000ff12147207 */ /* 0x000fe40002000000 */
[----:B------:R-:W-:-:S02]  /*1a00*/  SEL R21, R21, RZ, P3 ;  /* 0x000000ff15157207 */ /* 0x000fc40001800000 */
[----:B------:R-:W-:Y:S02]  /*1a10*/  SEL R22, R3, RZ, P2 ;  /* 0x000000ff03167207 */ /* 0x000fe40001000000 */
[----:B------:R-:W-:Y:S01]  /*1a20*/  SEL R23, R19, RZ, P1 ;  /* 0x000000ff13177207 */ /* 0x000fe20000800000 */
[----:B0-----:R-:W-:Y:S06]  /*1a30*/  @P0 EXIT ;  /* 0x000000000000094d */ /* 0x001fec0003800000 */
[----:B------:R-:W-:Y:S01]  /*1a40*/  STG.E.128 desc[UR4][R16.64+0x800], R20 ;  /* 0x0008001410007986 */ /* 0x000fe2000c101d04 */
[----:B------:R-:W-:Y:S05]  /*1a50*/  EXIT ;  /* 0x000000000000794d */ /* 0x000fea0003800000 */
.L_x_0:
[----:B------:R-:W-:-:S00]  /*1a60*/  BRA `(.L_x_0) ;  /* 0xfffffffc00fc7947 */ /* 0x000fc0000383ffff */
[----:B------:R-:W-:-:S00]  /*1a70*/  NOP ;  /* 0x0000000000007918 */ /* 0x000fc00000000000 */
        /* <DEDUP_REMOVED lines=8> */
.L_x_1:


//--------------------- .nv.constant0.triton_poi_fused__unsafe_index_reflection_pad2d_relu_19 --------------------------
	.section	.nv.constant0.triton_poi_fused__unsafe_index_reflection_pad2d_relu_19,"a",@progbits
	.sectionflags	@""
	.align	4
.nv.constant0.triton_poi_fused__unsafe_index_reflection_pad2d_relu_19:
	.zero		588
